//
// Generated by NVIDIA NVVM Compiler
//
// Compiler Build ID: CL-36424714
// Cuda compilation tools, release 13.0, V13.0.88
// Based on NVVM 20.0.0
//

.version 9.0
.target sm_100
.address_size 64

	// .globl	default_function_kernel
// _ZZ23default_function_kernelE18left_matrix_shared has been demoted
// _ZZ23default_function_kernelE19right_matrix_shared has been demoted

.visible .entry default_function_kernel(
	.param .u64 .ptr .align 1 default_function_kernel_param_0,
	.param .u64 .ptr .align 1 default_function_kernel_param_1,
	.param .u64 .ptr .align 1 default_function_kernel_param_2
)
{
	.reg .b32 	%r<4>;
	.reg .b32 	%f<69>;
	.reg .b64 	%rd<11>;
	// demoted variable
	.shared .align 16 .b8 _ZZ23default_function_kernelE18left_matrix_shared[16];
	// demoted variable
	.shared .align 4 .b8 _ZZ23default_function_kernelE19right_matrix_shared[80];
	ld.param.u64 	%rd1, [default_function_kernel_param_0];
	ld.param.u64 	%rd2, [default_function_kernel_param_1];
	ld.param.u64 	%rd3, [default_function_kernel_param_2];
	cvta.to.global.u64 	%rd4, %rd3;
	cvta.to.global.u64 	%rd5, %rd2;
	mov.u32 	%r1, %ctaid.x;
	shl.b32 	%r2, %r1, 2;
	mul.wide.u32 	%rd6, %r2, 4;
	add.s64 	%rd7, %rd5, %rd6;
	ld.global.nc.v4.f32 	{%f1, %f2, %f3, %f4}, [%rd7];
	st.shared.v4.f32 	[_ZZ23default_function_kernelE18left_matrix_shared], {%f1, %f2, %f3, %f4};
	ld.global.nc.f32 	%f5, [%rd4];
	st.shared.f32 	[_ZZ23default_function_kernelE19right_matrix_shared], %f5;
	ld.global.nc.f32 	%f6, [%rd4+4];
	st.shared.f32 	[_ZZ23default_function_kernelE19right_matrix_shared+4], %f6;
	ld.global.nc.f32 	%f7, [%rd4+8];
	st.shared.f32 	[_ZZ23default_function_kernelE19right_matrix_shared+8], %f7;
	ld.global.nc.f32 	%f8, [%rd4+12];
	st.shared.f32 	[_ZZ23default_function_kernelE19right_matrix_shared+12], %f8;
	ld.global.nc.f32 	%f9, [%rd4+16];
	st.shared.f32 	[_ZZ23default_function_kernelE19right_matrix_shared+16], %f9;
	ld.global.nc.f32 	%f10, [%rd4+20];
	st.shared.f32 	[_ZZ23default_function_kernelE19right_matrix_shared+20], %f10;
	ld.global.nc.f32 	%f11, [%rd4+24];
	st.shared.f32 	[_ZZ23default_function_kernelE19right_matrix_shared+24], %f11;
	ld.global.nc.f32 	%f12, [%rd4+28];
	st.shared.f32 	[_ZZ23default_function_kernelE19right_matrix_shared+28], %f12;
	ld.global.nc.f32 	%f13, [%rd4+32];
	st.shared.f32 	[_ZZ23default_function_kernelE19right_matrix_shared+32], %f13;
	ld.global.nc.f32 	%f14, [%rd4+36];
	st.shared.f32 	[_ZZ23default_function_kernelE19right_matrix_shared+36], %f14;
	ld.global.nc.f32 	%f15, [%rd4+40];
	st.shared.f32 	[_ZZ23default_function_kernelE19right_matrix_shared+40], %f15;
	ld.global.nc.f32 	%f16, [%rd4+44];
	st.shared.f32 	[_ZZ23default_function_kernelE19right_matrix_shared+44], %f16;
	ld.global.nc.f32 	%f17, [%rd4+48];
	st.shared.f32 	[_ZZ23default_function_kernelE19right_matrix_shared+48], %f17;
	ld.global.nc.f32 	%f18, [%rd4+52];
	st.shared.f32 	[_ZZ23default_function_kernelE19right_matrix_shared+52], %f18;
	ld.global.nc.f32 	%f19, [%rd4+56];
	st.shared.f32 	[_ZZ23default_function_kernelE19right_matrix_shared+56], %f19;
	ld.global.nc.f32 	%f20, [%rd4+60];
	st.shared.f32 	[_ZZ23default_function_kernelE19right_matrix_shared+60], %f20;
	ld.global.nc.f32 	%f21, [%rd4+64];
	st.shared.f32 	[_ZZ23default_function_kernelE19right_matrix_shared+64], %f21;
	ld.global.nc.f32 	%f22, [%rd4+68];
	st.shared.f32 	[_ZZ23default_function_kernelE19right_matrix_shared+68], %f22;
	ld.global.nc.f32 	%f23, [%rd4+72];
	st.shared.f32 	[_ZZ23default_function_kernelE19right_matrix_shared+72], %f23;
	ld.global.nc.f32 	%f24, [%rd4+76];
	st.shared.f32 	[_ZZ23default_function_kernelE19right_matrix_shared+76], %f24;
	bar.sync 	0;
	ld.shared.f32 	%f25, [_ZZ23default_function_kernelE18left_matrix_shared];
	ld.shared.f32 	%f26, [_ZZ23default_function_kernelE19right_matrix_shared];
	fma.rn.f32 	%f27, %f25, %f26, 0f00000000;
	ld.shared.f32 	%f28, [_ZZ23default_function_kernelE18left_matrix_shared+4];
	ld.shared.f32 	%f29, [_ZZ23default_function_kernelE19right_matrix_shared+20];
	fma.rn.f32 	%f30, %f28, %f29, %f27;
	ld.shared.f32 	%f31, [_ZZ23default_function_kernelE19right_matrix_shared+4];
	fma.rn.f32 	%f32, %f25, %f31, 0f00000000;
	ld.shared.f32 	%f33, [_ZZ23default_function_kernelE19right_matrix_shared+24];
	fma.rn.f32 	%f34, %f28, %f33, %f32;
	ld.shared.f32 	%f35, [_ZZ23default_function_kernelE19right_matrix_shared+8];
	fma.rn.f32 	%f36, %f25, %f35, 0f00000000;
	ld.shared.f32 	%f37, [_ZZ23default_function_kernelE19right_matrix_shared+28];
	fma.rn.f32 	%f38, %f28, %f37, %f36;
	ld.shared.f32 	%f39, [_ZZ23default_function_kernelE19right_matrix_shared+12];
	fma.rn.f32 	%f40, %f25, %f39, 0f00000000;
	ld.shared.f32 	%f41, [_ZZ23default_function_kernelE19right_matrix_shared+32];
	fma.rn.f32 	%f42, %f28, %f41, %f40;
	ld.shared.f32 	%f43, [_ZZ23default_function_kernelE19right_matrix_shared+16];
	fma.rn.f32 	%f44, %f25, %f43, 0f00000000;
	ld.shared.f32 	%f45, [_ZZ23default_function_kernelE19right_matrix_shared+36];
	fma.rn.f32 	%f46, %f28, %f45, %f44;
	ld.shared.f32 	%f47, [_ZZ23default_function_kernelE18left_matrix_shared+8];
	ld.shared.f32 	%f48, [_ZZ23default_function_kernelE19right_matrix_shared+40];
	fma.rn.f32 	%f49, %f47, %f48, %f30;
	ld.shared.f32 	%f50, [_ZZ23default_function_kernelE18left_matrix_shared+12];
	ld.shared.f32 	%f51, [_ZZ23default_function_kernelE19right_matrix_shared+60];
	fma.rn.f32 	%f52, %f50, %f51, %f49;
	ld.shared.f32 	%f53, [_ZZ23default_function_kernelE19right_matrix_shared+44];
	fma.rn.f32 	%f54, %f47, %f53, %f34;
	ld.shared.f32 	%f55, [_ZZ23default_function_kernelE19right_matrix_shared+64];
	fma.rn.f32 	%f56, %f50, %f55, %f54;
	ld.shared.f32 	%f57, [_ZZ23default_function_kernelE19right_matrix_shared+48];
	fma.rn.f32 	%f58, %f47, %f57, %f38;
	ld.shared.f32 	%f59, [_ZZ23default_function_kernelE19right_matrix_shared+68];
	fma.rn.f32 	%f60, %f50, %f59, %f58;
	ld.shared.f32 	%f61, [_ZZ23default_function_kernelE19right_matrix_shared+52];
	fma.rn.f32 	%f62, %f47, %f61, %f42;
	ld.shared.f32 	%f63, [_ZZ23default_function_kernelE19right_matrix_shared+72];
	fma.rn.f32 	%f64, %f50, %f63, %f62;
	ld.shared.f32 	%f65, [_ZZ23default_function_kernelE19right_matrix_shared+56];
	fma.rn.f32 	%f66, %f47, %f65, %f46;
	ld.shared.f32 	%f67, [_ZZ23default_function_kernelE19right_matrix_shared+76];
	fma.rn.f32 	%f68, %f50, %f67, %f66;
	mul.lo.s32 	%r3, %r1, 5;
	cvta.to.global.u64 	%rd8, %rd1;
	mul.wide.u32 	%rd9, %r3, 4;
	add.s64 	%rd10, %rd8, %rd9;
	st.global.f32 	[%rd10], %f52;
	st.global.f32 	[%rd10+4], %f56;
	st.global.f32 	[%rd10+8], %f60;
	st.global.f32 	[%rd10+12], %f64;
	st.global.f32 	[%rd10+16], %f68;
	ret;

}


// ===== COMPILED SASS (sm_100) =====

	.target	sm_100

	.elftype	@"ET_EXEC"


//--------------------- .note.nv.tkinfo           --------------------------
	.section	.note.nv.tkinfo,"",@"SHT_NOTE"
	.sectionflags	@"SHF_NOTE_NV_TKINFO"
	.tkinfo
        /*0018*/ 	.word	0x00000002
        /*0030*/ 	.string	""
        /*0030*/ 	.string	"ptxas"
        /*0030*/ 	.string	"Cuda compilation tools, release 13.0, V13.0.88"
        /*0030*/ 	.string	"Build cuda_13.0.r13.0/compiler.36424714_0"
        /*0030*/ 	.string	"-arch sm_100 -m 64 "



//--------------------- .note.nv.cuinfo           --------------------------
	.section	.note.nv.cuinfo,"",@"SHT_NOTE"
	.sectionflags	@"SHF_NOTE_NV_CUINFO"
        /*0018*/ 	.short	0x0002
        /*001a*/ 	.short	0x0064
        /*001c*/ 	.short	0x0082
	.zero		2


//--------------------- .nv.info                  --------------------------
	.section	.nv.info,"",@"SHT_CUDA_INFO"
	.align	4


	//----- nvinfo : EIATTR_REGCOUNT
	.align		4
        /*0000*/ 	.byte	0x04, 0x2f
        /*0002*/ 	.short	(.L_1 - .L_0)
	.align		4
.L_0:
        /*0004*/ 	.word	index@(default_function_kernel)
        /*0008*/ 	.word	0x0000001f


	//----- nvinfo : EIATTR_FRAME_SIZE
	.align		4
.L_1:
        /*000c*/ 	.byte	0x04, 0x11
        /*000e*/ 	.short	(.L_3 - .L_2)
	.align		4
.L_2:
        /*0010*/ 	.word	index@(default_function_kernel)
        /*0014*/ 	.word	0x00000000


	//----- nvinfo : EIATTR_MIN_STACK_SIZE
	.align		4
.L_3:
        /*0018*/ 	.byte	0x04, 0x12
        /*001a*/ 	.short	(.L_5 - .L_4)
	.align		4
.L_4:
        /*001c*/ 	.word	index@(default_function_kernel)
        /*0020*/ 	.word	0x00000000
.L_5:


//--------------------- .nv.compat                --------------------------
	.section	.nv.compat,"",@"SHT_CUDA_COMPAT_INFO"
	.align	4
        /*0000*/ 	.byte	0x02, 0x09, 0x00, 0x00, 0x02, 0x02, 0x01, 0x00, 0x02, 0x05, 0x05, 0x00, 0x03, 0x07, 0x01, 0x01
        /*0010*/ 	.byte	0x02, 0x03, 0x00, 0x00, 0x02, 0x06, 0x01, 0x00, 0x04, 0x0b, 0x08, 0x00, 0x09, 0x00, 0x00, 0x00
        /*0020*/ 	.byte	0x00, 0x00, 0x00, 0x00


//--------------------- .nv.info.default_function_kernel --------------------------
	.section	.nv.info.default_function_kernel,"",@"SHT_CUDA_INFO"
	.sectionflags	@""
	.align	4


	//----- nvinfo : EIATTR_CUDA_API_VERSION
	.align		4
        /*0000*/ 	.byte	0x04, 0x37
        /*0002*/ 	.short	(.L_7 - .L_6)
.L_6:
        /*0004*/ 	.word	0x00000082


	//----- nvinfo : EIATTR_KPARAM_INFO
	.align		4
.L_7:
        /*0008*/ 	.byte	0x04, 0x17
        /*000a*/ 	.short	(.L_9 - .L_8)
.L_8:
        /*000c*/ 	.word	0x00000000
        /*0010*/ 	.short	0x0002
        /*0012*/ 	.short	0x0010
        /*0014*/ 	.byte	0x00, 0xf5, 0x21, 0x00


	//----- nvinfo : EIATTR_KPARAM_INFO
	.align		4
.L_9:
        /*0018*/ 	.byte	0x04, 0x17
        /*001a*/ 	.short	(.L_11 - .L_10)
.L_10:
        /*001c*/ 	.word	0x00000000
        /*0020*/ 	.short	0x0001
        /*0022*/ 	.short	0x0008
        /*0024*/ 	.byte	0x00, 0xf5, 0x21, 0x00


	//----- nvinfo : EIATTR_KPARAM_INFO
	.align		4
.L_11:
        /*0028*/ 	.byte	0x04, 0x17
        /*002a*/ 	.short	(.L_13 - .L_12)
.L_12:
        /*002c*/ 	.word	0x00000000
        /*0030*/ 	.short	0x0000
        /*0032*/ 	.short	0x0000
        /*0034*/ 	.byte	0x00, 0xf5, 0x21, 0x00


	//----- nvinfo : EIATTR_SPARSE_MMA_MASK
	.align		4
.L_13:
        /*0038*/ 	.byte	0x03, 0x50
        /*003a*/ 	.short	0x0000


	//----- nvinfo : EIATTR_MAXREG_COUNT
	.align		4
        /*003c*/ 	.byte	0x03, 0x1b
        /*003e*/ 	.short	0x00ff


	//----- nvinfo : EIATTR_NUM_BARRIERS
	.align		4
        /*0040*/ 	.byte	0x02, 0x4c
        /*0042*/ 	.byte	0x01
	.zero		1


	//----- nvinfo : EIATTR_MERCURY_ISA_VERSION
	.align		4
        /*0044*/ 	.byte	0x03, 0x5f
        /*0046*/ 	.short	0x0101


	//----- nvinfo : EIATTR_VRC_CTA_INIT_COUNT
	.align		4
        /*0048*/ 	.byte	0x02, 0x4a
	.zero		1
	.zero		1


	//----- nvinfo : EIATTR_EXIT_INSTR_OFFSETS
	.align		4
        /*004c*/ 	.byte	0x04, 0x1c
        /*004e*/ 	.short	(.L_15 - .L_14)


	//   ....[0]....
.L_14:
        /*0050*/ 	.word	0x00000480


	//----- nvinfo : EIATTR_CBANK_PARAM_SIZE
	.align		4
.L_15:
        /*0054*/ 	.byte	0x03, 0x19
        /*0056*/ 	.short	0x0018


	//----- nvinfo : EIATTR_PARAM_CBANK
	.align		4
        /*0058*/ 	.byte	0x04, 0x0a
        /*005a*/ 	.short	(.L_17 - .L_16)
	.align		4
.L_16:
        /*005c*/ 	.word	index@(.nv.constant0.default_function_kernel)
        /*0060*/ 	.short	0x0380
        /*0062*/ 	.short	0x0018


	//----- nvinfo : EIATTR_SW_WAR
	.align		4
.L_17:
        /*0064*/ 	.byte	0x04, 0x36
        /*0066*/ 	.short	(.L_19 - .L_18)
.L_18:
        /*0068*/ 	.word	0x00000008
.L_19:


//--------------------- .nv.callgraph             --------------------------
	.section	.nv.callgraph,"",@"SHT_CUDA_CALLGRAPH"
	.align	4
	.sectionentsize	8
	.align		4
        /*0000*/ 	.word	0x00000000
	.align		4
        /*0004*/ 	.word	0xffffffff
	.align		4
        /*0008*/ 	.word	0x00000000
	.align		4
        /*000c*/ 	.word	0xfffffffe
	.align		4
        /*0010*/ 	.word	0x00000000
	.align		4
        /*0014*/ 	.word	0xfffffffd
	.align		4
        /*0018*/ 	.word	0x00000000
	.align		4
        /*001c*/ 	.word	0xfffffffc


//--------------------- .text.default_function_kernel --------------------------
	.section	.text.default_function_kernel,"ax",@progbits
	.align	128
        .global         default_function_kernel
        .type           default_function_kernel,@function
        .size           default_function_kernel,(.L_x_1 - default_function_kernel)
        .other          default_function_kernel,@"STO_CUDA_ENTRY STV_DEFAULT"
default_function_kernel:
.text.default_function_kernel:
[----:B------:R-:W-:Y:S01]  /*0000*/  LDC R1, c[0x0][0x37c] ;  /* 0x0000df00ff017b82 */ /* 0x000fe20000000800 */
[----:B------:R-:W0:Y:S07]  /*0010*/  S2R R0, SR_CTAID.X ;  /* 0x0000000000007919 */ /* 0x000e2e0000002500 */
[----:B------:R-:W1:Y:S01]  /*0020*/  LDC.64 R24, c[0x0][0x388] ;  /* 0x0000e200ff187b82 */ /* 0x000e620000000a00 */
[----:B------:R-:W2:Y:S07]  /*0030*/  LDCU.64 UR6, c[0x0][0x358] ;  /* 0x00006b00ff0677ac */ /* 0x000eae0008000a00 */
[----:B------:R-:W2:Y:S01]  /*0040*/  LDC.64 R2, c[0x0][0x390] ;  /* 0x0000e400ff027b82 */ /* 0x000ea20000000a00 */
[----:B0-----:R-:W-:Y:S01]  /*0050*/  SHF.L.U32 R7, R0, 0x2, RZ ;  /* 0x0000000200077819 */ /* 0x001fe200000006ff */
[----:B--2---:R-:W2:Y:S04]  /*0060*/  LDG.E.CONSTANT R4, desc[UR6][R2.64] ;  /* 0x0000000602047981 */ /* 0x004ea8000c1e9900 */
[----:B-1----:R-:W-:Y:S01]  /*0070*/  IMAD.WIDE.U32 R24, R7, 0x4, R24 ;  /* 0x0000000407187825 */ /* 0x002fe200078e0018 */
[----:B------:R-:W2:Y:S04]  /*0080*/  LDG.E.CONSTANT R5, desc[UR6][R2.64+0x4] ;  /* 0x0000040602057981 */ /* 0x000ea8000c1e9900 */
[----:B------:R-:W2:Y:S04]  /*0090*/  LDG.E.CONSTANT R6, desc[UR6][R2.64+0x8] ;  /* 0x0000080602067981 */ /* 0x000ea8000c1e9900 */
[----:B------:R-:W2:Y:S04]  /*00a0*/  LDG.E.CONSTANT R7, desc[UR6][R2.64+0xc] ;  /* 0x00000c0602077981 */ /* 0x000ea8000c1e9900 */
[----:B------:R-:W3:Y:S04]  /*00b0*/  LDG.E.CONSTANT R8, desc[UR6][R2.64+0x10] ;  /* 0x0000100602087981 */ /* 0x000ee8000c1e9900 */
[----:B------:R-:W3:Y:S04]  /*00c0*/  LDG.E.CONSTANT R9, desc[UR6][R2.64+0x14] ;  /* 0x0000140602097981 */ /* 0x000ee8000c1e9900 */
[----:B------:R-:W3:Y:S04]  /*00d0*/  LDG.E.CONSTANT R10, desc[UR6][R2.64+0x18] ;  /* 0x00001806020a7981 */ /* 0x000ee8000c1e9900 */
[----:B------:R-:W3:Y:S04]  /*00e0*/  LDG.E.CONSTANT R11, desc[UR6][R2.64+0x1c] ;  /* 0x00001c06020b7981 */ /* 0x000ee8000c1e9900 */
[----:B------:R-:W4:Y:S04]  /*00f0*/  LDG.E.CONSTANT R12, desc[UR6][R2.64+0x20] ;  /* 0x00002006020c7981 */ /* 0x000f28000c1e9900 */
[----:B------:R-:W4:Y:S04]  /*0100*/  LDG.E.CONSTANT R13, desc[UR6][R2.64+0x24] ;  /* 0x00002406020d7981 */ /* 0x000f28000c1e9900 */
[----:B------:R-:W4:Y:S04]  /*0110*/  LDG.E.CONSTANT R14, desc[UR6][R2.64+0x28] ;  /* 0x00002806020e7981 */ /* 0x000f28000c1e9900 */
[----:B------:R-:W4:Y:S04]  /*0120*/  LDG.E.CONSTANT R15, desc[UR6][R2.64+0x2c] ;  /* 0x00002c06020f7981 */ /* 0x000f28000c1e9900 */
[----:B------:R-:W5:Y:S04]  /*0130*/  LDG.E.CONSTANT R16, desc[UR6][R2.64+0x30] ;  /* 0x0000300602107981 */ /* 0x000f68000c1e9900 */
[----:B------:R-:W5:Y:S04]  /*0140*/  LDG.E.CONSTANT R17, desc[UR6][R2.64+0x34] ;  /* 0x0000340602117981 */ /* 0x000f68000c1e9900 */
[----:B------:R-:W5:Y:S04]  /*0150*/  LDG.E.CONSTANT R18, desc[UR6][R2.64+0x38] ;  /* 0x0000380602127981 */ /* 0x000f68000c1e9900 */
[----:B------:R-:W5:Y:S04]  /*0160*/  LDG.E.CONSTANT R19, desc[UR6][R2.64+0x3c] ;  /* 0x00003c0602137981 */ /* 0x000f68000c1e9900 */
[----:B------:R-:W5:Y:S04]  /*0170*/  LDG.E.CONSTANT R20, desc[UR6][R2.64+0x40] ;  /* 0x0000400602147981 */ /* 0x000f68000c1e9900 */
[----:B------:R-:W5:Y:S04]  /*0180*/  LDG.E.CONSTANT R21, desc[UR6][R2.64+0x44] ;  /* 0x0000440602157981 */ /* 0x000f68000c1e9900 */
[----:B------:R-:W5:Y:S04]  /*0190*/  LDG.E.CONSTANT R22, desc[UR6][R2.64+0x48] ;  /* 0x0000480602167981 */ /* 0x000f68000c1e9900 */
[----:B------:R0:W5:Y:S04]  /*01a0*/  LDG.E.CONSTANT R23, desc[UR6][R2.64+0x4c] ;  /* 0x00004c0602177981 */ /* 0x000168000c1e9900 */
[----:B------:R-:W5:Y:S01]  /*01b0*/  LDG.E.128.CONSTANT R24, desc[UR6][R24.64] ;  /* 0x0000000618187981 */ /* 0x000f62000c1e9d00 */
[----:B------:R-:W1:Y:S01]  /*01c0*/  S2UR UR5, SR_CgaCtaId ;  /* 0x00000000000579c3 */ /* 0x000e620000008800 */
[----:B------:R-:W-:-:S07]  /*01d0*/  UMOV UR4, 0x400 ;  /* 0x0000040000047882 */ /* 0x000fce0000000000 */
[----:B0-----:R-:W0:Y:S01]  /*01e0*/  LDC.64 R2, c[0x0][0x380] ;  /* 0x0000e000ff027b82 */ /* 0x001e220000000a00 */
[----:B-1----:R-:W-:-:S09]  /*01f0*/  ULEA UR4, UR5, UR4, 0x18 ;  /* 0x0000000405047291 */ /* 0x002fd2000f8ec0ff */
[----:B--2---:R-:W-:Y:S04]  /*0200*/  STS.128 [UR4+0x10], R4 ;  /* 0x00001004ff007988 */ /* 0x004fe80008000c04 */
[----:B---3--:R-:W-:Y:S04]  /*0210*/  STS.128 [UR4+0x20], R8 ;  /* 0x00002008ff007988 */ /* 0x008fe80008000c04 */
[----:B----4-:R-:W-:Y:S04]  /*0220*/  STS.128 [UR4+0x30], R12 ;  /* 0x0000300cff007988 */ /* 0x010fe80008000c04 */
[----:B-----5:R-:W-:Y:S04]  /*0230*/  STS.128 [UR4+0x40], R16 ;  /* 0x00004010ff007988 */ /* 0x020fe80008000c04 */
[----:B------:R-:W-:Y:S04]  /*0240*/  STS.128 [UR4+0x50], R20 ;  /* 0x00005014ff007988 */ /* 0x000fe80008000c04 */
[----:B------:R-:W-:Y:S01]  /*0250*/  STS.128 [UR4], R24 ;  /* 0x00000018ff007988 */ /* 0x000fe20008000c04 */
[----:B------:R-:W-:Y:S06]  /*0260*/  BAR.SYNC.DEFER_BLOCKING 0x0 ;  /* 0x0000000000007b1d */ /* 0x000fec0000010000 */
[----:B------:R-:W-:Y:S04]  /*0270*/  LDS.128 R4, [UR4] ;  /* 0x00000004ff047984 */ /* 0x000fe80008000c00 */
[----:B------:R-:W1:Y:S04]  /*0280*/  LDS.128 R12, [UR4+0x10] ;  /* 0x00001004ff0c7984 */ /* 0x000e680008000c00 */
[----:B------:R-:W2:Y:S04]  /*0290*/  LDS.128 R8, [UR4+0x20] ;  /* 0x00002004ff087984 */ /* 0x000ea80008000c00 */
[----:B------:R-:W3:Y:S04]  /*02a0*/  LDS.128 R16, [UR4+0x30] ;  /* 0x00003004ff107984 */ /* 0x000ee80008000c00 */
[----:B------:R-:W4:Y:S04]  /*02b0*/  LDS.128 R20, [UR4+0x40] ;  /* 0x00004004ff147984 */ /* 0x000f280008000c00 */
[----:B------:R-:W5:Y:S01]  /*02c0*/  LDS.128 R24, [UR4+0x50] ;  /* 0x00005004ff187984 */ /* 0x000f620008000c00 */
[C---:B-1----:R-:W-:Y:S01]  /*02d0*/  FFMA R12, R4.reuse, R12, RZ ;  /* 0x0000000c040c7223 */ /* 0x042fe200000000ff */
[C---:B------:R-:W-:Y:S01]  /*02e0*/  FFMA R28, R4.reuse, R13, RZ ;  /* 0x0000000d041c7223 */ /* 0x040fe200000000ff */
[C---:B------:R-:W-:Y:S01]  /*02f0*/  FFMA R14, R4.reuse, R14, RZ ;  /* 0x0000000e040e7223 */ /* 0x040fe200000000ff */
[C---:B------:R-:W-:Y:S01]  /*0300*/  FFMA R15, R4.reuse, R15, RZ ;  /* 0x0000000f040f7223 */ /* 0x040fe200000000ff */
[----:B--2---:R-:W-:Y:S01]  /*0310*/  FFMA R8, R4, R8, RZ ;  /* 0x0000000804087223 */ /* 0x004fe200000000ff */
[----:B------:R-:W-:Y:S01]  /*0320*/  FFMA R9, R9, R5, R12 ;  /* 0x0000000509097223 */ /* 0x000fe2000000000c */
[C---:B------:R-:W-:Y:S01]  /*0330*/  FFMA R10, R5.reuse, R10, R28 ;  /* 0x0000000a050a7223 */ /* 0x040fe2000000001c */
[C---:B------:R-:W-:Y:S01]  /*0340*/  FFMA R11, R5.reuse, R11, R14 ;  /* 0x0000000b050b7223 */ /* 0x040fe2000000000e */
[----:B---3--:R-:W-:Y:S01]  /*0350*/  FFMA R16, R16, R5, R15 ;  /* 0x0000000510107223 */ /* 0x008fe2000000000f */
[----:B------:R-:W-:Y:S01]  /*0360*/  FFMA R17, R5, R17, R8 ;  /* 0x0000001105117223 */ /* 0x000fe20000000008 */
[----:B------:R-:W-:Y:S01]  /*0370*/  LEA R5, R0, R0, 0x2 ;  /* 0x0000000000057211 */ /* 0x000fe200078e10ff */
[C---:B------:R-:W-:Y:S01]  /*0380*/  FFMA R18, R6.reuse, R18, R9 ;  /* 0x0000001206127223 */ /* 0x040fe20000000009 */
[C---:B------:R-:W-:Y:S01]  /*0390*/  FFMA R19, R6.reuse, R19, R10 ;  /* 0x0000001306137223 */ /* 0x040fe2000000000a */
[C---:B----4-:R-:W-:Y:S01]  /*03a0*/  FFMA R20, R6.reuse, R20, R11 ;  /* 0x0000001406147223 */ /* 0x050fe2000000000b */
[C---:B------:R-:W-:Y:S01]  /*03b0*/  FFMA R21, R6.reuse, R21, R16 ;  /* 0x0000001506157223 */ /* 0x040fe20000000010 */
[----:B------:R-:W-:Y:S01]  /*03c0*/  FFMA R22, R6, R22, R17 ;  /* 0x0000001606167223 */ /* 0x000fe20000000011 */
[----:B------:R-:W-:Y:S01]  /*03d0*/  FFMA R23, R23, R7, R18 ;  /* 0x0000000717177223 */ /* 0x000fe20000000012 */
[----:B0-----:R-:W-:-:S04]  /*03e0*/  IMAD.WIDE.U32 R2, R5, 0x4, R2 ;  /* 0x0000000405027825 */ /* 0x001fc800078e0002 */
[----:B-----5:R-:W-:Y:S01]  /*03f0*/  FFMA R19, R24, R7, R19 ;  /* 0x0000000718137223 */ /* 0x020fe20000000013 */
[C---:B------:R-:W-:Y:S01]  /*0400*/  FFMA R25, R7.reuse, R25, R20 ;  /* 0x0000001907197223 */ /* 0x040fe20000000014 */
[C---:B------:R-:W-:Y:S01]  /*0410*/  FFMA R21, R7.reuse, R26, R21 ;  /* 0x0000001a07157223 */ /* 0x040fe20000000015 */
[----:B------:R-:W-:Y:S01]  /*0420*/  FFMA R27, R7, R27, R22 ;  /* 0x0000001b071b7223 */ /* 0x000fe20000000016 */
[----:B------:R-:W-:Y:S04]  /*0430*/  STG.E desc[UR6][R2.64], R23 ;  /* 0x0000001702007986 */ /* 0x000fe8000c101906 */
[----:B------:R-:W-:Y:S04]  /*0440*/  STG.E desc[UR6][R2.64+0x4], R19 ;  /* 0x0000041302007986 */ /* 0x000fe8000c101906 */
[----:B------:R-:W-:Y:S04]  /*0450*/  STG.E desc[UR6][R2.64+0x8], R25 ;  /* 0x0000081902007986 */ /* 0x000fe8000c101906 */
[----:B------:R-:W-:Y:S04]  /*0460*/  STG.E desc[UR6][R2.64+0xc], R21 ;  /* 0x00000c1502007986 */ /* 0x000fe8000c101906 */
[----:B------:R-:W-:Y:S01]  /*0470*/  STG.E desc[UR6][R2.64+0x10], R27 ;  /* 0x0000101b02007986 */ /* 0x000fe2000c101906 */
[----:B------:R-:W-:Y:S05]  /*0480*/  EXIT ;  /* 0x000000000000794d */ /* 0x000fea0003800000 */
.L_x_0:
[----:B------:R-:W-:-:S00]  /*0490*/  BRA `(.L_x_0) ;  /* 0xfffffffc00fc7947 */ /* 0x000fc0000383ffff */
[----:B------:R-:W-:-:S00]  /*04a0*/  NOP ;  /* 0x0000000000007918 */ /* 0x000fc00000000000 */
        /* <DEDUP_REMOVED lines=13> */
.L_x_1:


//--------------------- .nv.shared.default_function_kernel --------------------------
	.section	.nv.shared.default_function_kernel,"aw",@nobits
	.sectionflags	@""
	.align	16
.nv.shared.default_function_kernel:
	.zero		1120


//--------------------- .nv.shared.reserved.0     --------------------------
	.section	.nv.shared.reserved.0,"aw",@nobits
	.weak		__nv_reservedSMEM_offset_0_alias
	.size		__nv_reservedSMEM_offset_0_alias, 0, 64
	.other		__nv_reservedSMEM_offset_0_alias,@"STO_CUDA_RESERVED_SHARED STV_DEFAULT"
__nv_reservedSMEM_offset_0_alias:
	.zero		0
	.zero		64


//--------------------- .nv.constant0.default_function_kernel --------------------------
	.section	.nv.constant0.default_function_kernel,"a",@progbits
	.sectionflags	@""
	.align	4
.nv.constant0.default_function_kernel:
	.zero		920


//--------------------- SYMBOLS --------------------------

	.type		.nv.reservedSmem.offset0,@object
	.size		.nv.reservedSmem.offset0,0x4
	.type		.nv.reservedSmem.cap,@object
	.size		.nv.reservedSmem.cap,0x4
